//
// Generated by NVIDIA NVVM Compiler
//
// Compiler Build ID: CL-36424714
// Cuda compilation tools, release 13.0, V13.0.88
// Based on NVVM 20.0.0
//

.version 9.0
.target sm_100
.address_size 64

	// .globl	_Z22callOperationReductionPi
// _ZZ34callOperationReductionSharedStaticPiE3s_v has been demoted
.extern .shared .align 16 .b8 s_v[];

.visible .entry _Z22callOperationReductionPi(
	.param .u64 .ptr .align 1 _Z22callOperationReductionPi_param_0
)
{
	.reg .pred 	%p<5>;
	.reg .b32 	%r<11>;
	.reg .b64 	%rd<9>;

	ld.param.u64 	%rd3, [_Z22callOperationReductionPi_param_0];
	cvta.to.global.u64 	%rd1, %rd3;
	mov.u32 	%r1, %tid.x;
	mov.u32 	%r10, %ntid.x;
	setp.lt.u32 	%p1, %r10, 2;
	@%p1 bra 	$L__BB0_5;
	mul.wide.u32 	%rd4, %r1, 4;
	add.s64 	%rd2, %rd1, %rd4;
$L__BB0_2:
	shr.u32 	%r4, %r10, 1;
	setp.ge.u32 	%p2, %r1, %r4;
	@%p2 bra 	$L__BB0_4;
	mul.wide.u32 	%rd5, %r4, 4;
	add.s64 	%rd6, %rd2, %rd5;
	ld.global.u32 	%r5, [%rd6];
	ld.global.u32 	%r6, [%rd2];
	add.s32 	%r7, %r6, %r5;
	st.global.u32 	[%rd2], %r7;
$L__BB0_4:
	bar.sync 	0;
	setp.gt.u32 	%p3, %r10, 3;
	mov.u32 	%r10, %r4;
	@%p3 bra 	$L__BB0_2;
$L__BB0_5:
	setp.ne.s32 	%p4, %r1, 0;
	@%p4 bra 	$L__BB0_7;
	ld.global.u32 	%r8, [%rd1];
	mov.u32 	%r9, %ctaid.x;
	mul.wide.u32 	%rd7, %r9, 4;
	add.s64 	%rd8, %rd1, %rd7;
	st.global.u32 	[%rd8], %r8;
$L__BB0_7:
	ret;

}
	// .globl	_Z34callOperationReductionSharedStaticPi
.visible .entry _Z34callOperationReductionSharedStaticPi(
	.param .u64 .ptr .align 1 _Z34callOperationReductionSharedStaticPi_param_0
)
{
	.reg .pred 	%p<6>;
	.reg .b32 	%r<18>;
	.reg .b64 	%rd<7>;
	// demoted variable
	.shared .align 4 .b8 _ZZ34callOperationReductionSharedStaticPiE3s_v[256];
	ld.param.u64 	%rd2, [_Z34callOperationReductionSharedStaticPi_param_0];
	cvta.to.global.u64 	%rd1, %rd2;
	mov.u32 	%r1, %tid.x;
	mov.u32 	%r17, %ntid.x;
	mov.u32 	%r3, %ctaid.x;
	mad.lo.s32 	%r4, %r17, %r3, %r1;
	setp.gt.s32 	%p1, %r4, 63;
	shl.b32 	%r8, %r1, 2;
	mov.u32 	%r9, _ZZ34callOperationReductionSharedStaticPiE3s_v;
	add.s32 	%r5, %r9, %r8;
	@%p1 bra 	$L__BB1_2;
	mul.wide.s32 	%rd3, %r4, 4;
	add.s64 	%rd4, %rd1, %rd3;
	ld.global.u32 	%r10, [%rd4];
	st.shared.u32 	[%r5], %r10;
$L__BB1_2:
	bar.sync 	0;
	setp.lt.u32 	%p2, %r17, 2;
	@%p2 bra 	$L__BB1_6;
$L__BB1_3:
	shr.u32 	%r7, %r17, 1;
	setp.ge.u32 	%p3, %r1, %r7;
	@%p3 bra 	$L__BB1_5;
	shl.b32 	%r11, %r7, 2;
	add.s32 	%r12, %r5, %r11;
	ld.shared.u32 	%r13, [%r12];
	ld.shared.u32 	%r14, [%r5];
	add.s32 	%r15, %r14, %r13;
	st.shared.u32 	[%r5], %r15;
$L__BB1_5:
	bar.sync 	0;
	setp.gt.u32 	%p4, %r17, 3;
	mov.u32 	%r17, %r7;
	@%p4 bra 	$L__BB1_3;
$L__BB1_6:
	setp.ne.s32 	%p5, %r1, 0;
	@%p5 bra 	$L__BB1_8;
	ld.shared.u32 	%r16, [_ZZ34callOperationReductionSharedStaticPiE3s_v];
	mul.wide.u32 	%rd5, %r3, 4;
	add.s64 	%rd6, %rd1, %rd5;
	st.global.u32 	[%rd6], %r16;
$L__BB1_8:
	ret;

}
	// .globl	_Z35callOperationReductionSharedDynamicPi
.visible .entry _Z35callOperationReductionSharedDynamicPi(
	.param .u64 .ptr .align 1 _Z35callOperationReductionSharedDynamicPi_param_0
)
{
	.reg .pred 	%p<6>;
	.reg .b32 	%r<18>;
	.reg .b64 	%rd<7>;

	ld.param.u64 	%rd2, [_Z35callOperationReductionSharedDynamicPi_param_0];
	cvta.to.global.u64 	%rd1, %rd2;
	mov.u32 	%r1, %tid.x;
	mov.u32 	%r17, %ntid.x;
	mov.u32 	%r3, %ctaid.x;
	mad.lo.s32 	%r4, %r17, %r3, %r1;
	setp.gt.s32 	%p1, %r4, 63;
	shl.b32 	%r8, %r1, 2;
	mov.u32 	%r9, s_v;
	add.s32 	%r5, %r9, %r8;
	@%p1 bra 	$L__BB2_2;
	mul.wide.s32 	%rd3, %r4, 4;
	add.s64 	%rd4, %rd1, %rd3;
	ld.global.u32 	%r10, [%rd4];
	st.shared.u32 	[%r5], %r10;
$L__BB2_2:
	bar.sync 	0;
	setp.lt.u32 	%p2, %r17, 2;
	@%p2 bra 	$L__BB2_6;
$L__BB2_3:
	shr.u32 	%r7, %r17, 1;
	setp.ge.u32 	%p3, %r1, %r7;
	@%p3 bra 	$L__BB2_5;
	shl.b32 	%r11, %r7, 2;
	add.s32 	%r12, %r5, %r11;
	ld.shared.u32 	%r13, [%r12];
	ld.shared.u32 	%r14, [%r5];
	add.s32 	%r15, %r14, %r13;
	st.shared.u32 	[%r5], %r15;
$L__BB2_5:
	bar.sync 	0;
	setp.gt.u32 	%p4, %r17, 3;
	mov.u32 	%r17, %r7;
	@%p4 bra 	$L__BB2_3;
$L__BB2_6:
	setp.ne.s32 	%p5, %r1, 0;
	@%p5 bra 	$L__BB2_8;
	ld.shared.u32 	%r16, [s_v];
	mul.wide.u32 	%rd5, %r3, 4;
	add.s64 	%rd6, %rd1, %rd5;
	st.global.u32 	[%rd6], %r16;
$L__BB2_8:
	ret;

}


// ===== COMPILED SASS (sm_100) =====

	.target	sm_100

	.elftype	@"ET_EXEC"


//--------------------- .note.nv.tkinfo           --------------------------
	.section	.note.nv.tkinfo,"",@"SHT_NOTE"
	.sectionflags	@"SHF_NOTE_NV_TKINFO"
	.tkinfo
        /*0018*/ 	.word	0x00000002
        /*0030*/ 	.string	""
        /*0030*/ 	.string	"ptxas"
        /*0030*/ 	.string	"Cuda compilation tools, release 13.0, V13.0.88"
        /*0030*/ 	.string	"Build cuda_13.0.r13.0/compiler.36424714_0"
        /*0030*/ 	.string	"-arch sm_100 -m 64 "



//--------------------- .note.nv.cuinfo           --------------------------
	.section	.note.nv.cuinfo,"",@"SHT_NOTE"
	.sectionflags	@"SHF_NOTE_NV_CUINFO"
        /*0018*/ 	.short	0x0002
        /*001a*/ 	.short	0x0064
        /*001c*/ 	.short	0x0082
	.zero		2


//--------------------- .nv.info                  --------------------------
	.section	.nv.info,"",@"SHT_CUDA_INFO"
	.align	4


	//----- nvinfo : EIATTR_REGCOUNT
	.align		4
        /*0000*/ 	.byte	0x04, 0x2f
        /*0002*/ 	.short	(.L_1 - .L_0)
	.align		4
.L_0:
        /*0004*/ 	.word	index@(_Z22callOperationReductionPi)
        /*0008*/ 	.word	0x0000000c


	//----- nvinfo : EIATTR_FRAME_SIZE
	.align		4
.L_1:
        /*000c*/ 	.byte	0x04, 0x11
        /*000e*/ 	.short	(.L_3 - .L_2)
	.align		4
.L_2:
        /*0010*/ 	.word	index@(_Z22callOperationReductionPi)
        /*0014*/ 	.word	0x00000000


	//----- nvinfo : EIATTR_REGCOUNT
	.align		4
.L_3:
        /*0018*/ 	.byte	0x04, 0x2f
        /*001a*/ 	.short	(.L_5 - .L_4)
	.align		4
.L_4:
        /*001c*/ 	.word	index@(_Z34callOperationReductionSharedStaticPi)
        /*0020*/ 	.word	0x0000000a


	//----- nvinfo : EIATTR_FRAME_SIZE
	.align		4
.L_5:
        /*0024*/ 	.byte	0x04, 0x11
        /*0026*/ 	.short	(.L_7 - .L_6)
	.align		4
.L_6:
        /*0028*/ 	.word	index@(_Z34callOperationReductionSharedStaticPi)
        /*002c*/ 	.word	0x00000000


	//----- nvinfo : EIATTR_REGCOUNT
	.align		4
.L_7:
        /*0030*/ 	.byte	0x04, 0x2f
        /*0032*/ 	.short	(.L_9 - .L_8)
	.align		4
.L_8:
        /*0034*/ 	.word	index@(_Z35callOperationReductionSharedDynamicPi)
        /*0038*/ 	.word	0x0000000a


	//----- nvinfo : EIATTR_FRAME_SIZE
	.align		4
.L_9:
        /*003c*/ 	.byte	0x04, 0x11
        /*003e*/ 	.short	(.L_11 - .L_10)
	.align		4
.L_10:
        /*0040*/ 	.word	index@(_Z35callOperationReductionSharedDynamicPi)
        /*0044*/ 	.word	0x00000000


	//----- nvinfo : EIATTR_MIN_STACK_SIZE
	.align		4
.L_11:
        /*0048*/ 	.byte	0x04, 0x12
        /*004a*/ 	.short	(.L_13 - .L_12)
	.align		4
.L_12:
        /*004c*/ 	.word	index@(_Z35callOperationReductionSharedDynamicPi)
        /*0050*/ 	.word	0x00000000


	//----- nvinfo : EIATTR_MIN_STACK_SIZE
	.align		4
.L_13:
        /*0054*/ 	.byte	0x04, 0x12
        /*0056*/ 	.short	(.L_15 - .L_14)
	.align		4
.L_14:
        /*0058*/ 	.word	index@(_Z34callOperationReductionSharedStaticPi)
        /*005c*/ 	.word	0x00000000


	//----- nvinfo : EIATTR_MIN_STACK_SIZE
	.align		4
.L_15:
        /*0060*/ 	.byte	0x04, 0x12
        /*0062*/ 	.short	(.L_17 - .L_16)
	.align		4
.L_16:
        /*0064*/ 	.word	index@(_Z22callOperationReductionPi)
        /*0068*/ 	.word	0x00000000
.L_17:


//--------------------- .nv.compat                --------------------------
	.section	.nv.compat,"",@"SHT_CUDA_COMPAT_INFO"
	.align	4
        /*0000*/ 	.byte	0x02, 0x09, 0x00, 0x00, 0x02, 0x02, 0x01, 0x00, 0x02, 0x05, 0x05, 0x00, 0x03, 0x07, 0x01, 0x01
        /*0010*/ 	.byte	0x02, 0x03, 0x00, 0x00, 0x02, 0x06, 0x01, 0x00, 0x04, 0x0b, 0x08, 0x00, 0x09, 0x00, 0x00, 0x00
        /*0020*/ 	.byte	0x00, 0x00, 0x00, 0x00


//--------------------- .nv.info._Z35callOperationReductionSharedDynamicPi --------------------------
	.section	.nv.info._Z35callOperationReductionSharedDynamicPi,"",@"SHT_CUDA_INFO"
	.sectionflags	@""
	.align	4


	//----- nvinfo : EIATTR_CUDA_API_VERSION
	.align		4
        /*0000*/ 	.byte	0x04, 0x37
        /*0002*/ 	.short	(.L_19 - .L_18)
.L_18:
        /*0004*/ 	.word	0x00000082


	//----- nvinfo : EIATTR_KPARAM_INFO
	.align		4
.L_19:
        /*0008*/ 	.byte	0x04, 0x17
        /*000a*/ 	.short	(.L_21 - .L_20)
.L_20:
        /*000c*/ 	.word	0x00000000
        /*0010*/ 	.short	0x0000
        /*0012*/ 	.short	0x0000
        /*0014*/ 	.byte	0x00, 0xf5, 0x21, 0x00


	//----- nvinfo : EIATTR_SPARSE_MMA_MASK
	.align		4
.L_21:
        /*0018*/ 	.byte	0x03, 0x50
        /*001a*/ 	.short	0x0000


	//----- nvinfo : EIATTR_MAXREG_COUNT
	.align		4
        /*001c*/ 	.byte	0x03, 0x1b
        /*001e*/ 	.short	0x00ff


	//----- nvinfo : EIATTR_NUM_BARRIERS
	.align		4
        /*0020*/ 	.byte	0x02, 0x4c
        /*0022*/ 	.byte	0x01
	.zero		1


	//----- nvinfo : EIATTR_MERCURY_ISA_VERSION
	.align		4
        /*0024*/ 	.byte	0x03, 0x5f
        /*0026*/ 	.short	0x0101


	//----- nvinfo : EIATTR_VRC_CTA_INIT_COUNT
	.align		4
        /*0028*/ 	.byte	0x02, 0x4a
	.zero		1
	.zero		1


	//----- nvinfo : EIATTR_EXIT_INSTR_OFFSETS
	.align		4
        /*002c*/ 	.byte	0x04, 0x1c
        /*002e*/ 	.short	(.L_23 - .L_22)


	//   ....[0]....
.L_22:
        /*0030*/ 	.word	0x000001f0


	//   ....[1]....
        /*0034*/ 	.word	0x00000270


	//----- nvinfo : EIATTR_CBANK_PARAM_SIZE
	.align		4
.L_23:
        /*0038*/ 	.byte	0x03, 0x19
        /*003a*/ 	.short	0x0008


	//----- nvinfo : EIATTR_PARAM_CBANK
	.align		4
        /*003c*/ 	.byte	0x04, 0x0a
        /*003e*/ 	.short	(.L_25 - .L_24)
	.align		4
.L_24:
        /*0040*/ 	.word	index@(.nv.constant0._Z35callOperationReductionSharedDynamicPi)
        /*0044*/ 	.short	0x0380
        /*0046*/ 	.short	0x0008


	//----- nvinfo : EIATTR_SW_WAR
	.align		4
.L_25:
        /*0048*/ 	.byte	0x04, 0x36
        /*004a*/ 	.short	(.L_27 - .L_26)
.L_26:
        /*004c*/ 	.word	0x00000008
.L_27:


//--------------------- .nv.info._Z34callOperationReductionSharedStaticPi --------------------------
	.section	.nv.info._Z34callOperationReductionSharedStaticPi,"",@"SHT_CUDA_INFO"
	.sectionflags	@""
	.align	4


	//----- nvinfo : EIATTR_CUDA_API_VERSION
	.align		4
        /*0000*/ 	.byte	0x04, 0x37
        /*0002*/ 	.short	(.L_29 - .L_28)
.L_28:
        /*0004*/ 	.word	0x00000082


	//----- nvinfo : EIATTR_KPARAM_INFO
	.align		4
.L_29:
        /*0008*/ 	.byte	0x04, 0x17
        /*000a*/ 	.short	(.L_31 - .L_30)
.L_30:
        /*000c*/ 	.word	0x00000000
        /*0010*/ 	.short	0x0000
        /*0012*/ 	.short	0x0000
        /*0014*/ 	.byte	0x00, 0xf5, 0x21, 0x00


	//----- nvinfo : EIATTR_SPARSE_MMA_MASK
	.align		4
.L_31:
        /*0018*/ 	.byte	0x03, 0x50
        /*001a*/ 	.short	0x0000


	//----- nvinfo : EIATTR_MAXREG_COUNT
	.align		4
        /*001c*/ 	.byte	0x03, 0x1b
        /*001e*/ 	.short	0x00ff


	//----- nvinfo : EIATTR_NUM_BARRIERS
	.align		4
        /*0020*/ 	.byte	0x02, 0x4c
        /*0022*/ 	.byte	0x01
	.zero		1


	//----- nvinfo : EIATTR_MERCURY_ISA_VERSION
	.align		4
        /*0024*/ 	.byte	0x03, 0x5f
        /*0026*/ 	.short	0x0101


	//----- nvinfo : EIATTR_VRC_CTA_INIT_COUNT
	.align		4
        /*0028*/ 	.byte	0x02, 0x4a
	.zero		1
	.zero		1


	//----- nvinfo : EIATTR_EXIT_INSTR_OFFSETS
	.align		4
        /*002c*/ 	.byte	0x04, 0x1c
        /*002e*/ 	.short	(.L_33 - .L_32)


	//   ....[0]....
.L_32:
        /*0030*/ 	.word	0x000001f0


	//   ....[1]....
        /*0034*/ 	.word	0x00000270


	//----- nvinfo : EIATTR_CBANK_PARAM_SIZE
	.align		4
.L_33:
        /*0038*/ 	.byte	0x03, 0x19
        /*003a*/ 	.short	0x0008


	//----- nvinfo : EIATTR_PARAM_CBANK
	.align		4
        /*003c*/ 	.byte	0x04, 0x0a
        /*003e*/ 	.short	(.L_35 - .L_34)
	.align		4
.L_34:
        /*0040*/ 	.word	index@(.nv.constant0._Z34callOperationReductionSharedStaticPi)
        /*0044*/ 	.short	0x0380
        /*0046*/ 	.short	0x0008


	//----- nvinfo : EIATTR_SW_WAR
	.align		4
.L_35:
        /*0048*/ 	.byte	0x04, 0x36
        /*004a*/ 	.short	(.L_37 - .L_36)
.L_36:
        /*004c*/ 	.word	0x00000008
.L_37:


//--------------------- .nv.info._Z22callOperationReductionPi --------------------------
	.section	.nv.info._Z22callOperationReductionPi,"",@"SHT_CUDA_INFO"
	.sectionflags	@""
	.align	4


	//----- nvinfo : EIATTR_CUDA_API_VERSION
	.align		4
        /*0000*/ 	.byte	0x04, 0x37
        /*0002*/ 	.short	(.L_39 - .L_38)
.L_38:
        /*0004*/ 	.word	0x00000082


	//----- nvinfo : EIATTR_KPARAM_INFO
	.align		4
.L_39:
        /*0008*/ 	.byte	0x04, 0x17
        /*000a*/ 	.short	(.L_41 - .L_40)
.L_40:
        /*000c*/ 	.word	0x00000000
        /*0010*/ 	.short	0x0000
        /*0012*/ 	.short	0x0000
        /*0014*/ 	.byte	0x00, 0xf5, 0x21, 0x00


	//----- nvinfo : EIATTR_SPARSE_MMA_MASK
	.align		4
.L_41:
        /*0018*/ 	.byte	0x03, 0x50
        /*001a*/ 	.short	0x0000


	//----- nvinfo : EIATTR_MAXREG_COUNT
	.align		4
        /*001c*/ 	.byte	0x03, 0x1b
        /*001e*/ 	.short	0x00ff


	//----- nvinfo : EIATTR_NUM_BARRIERS
	.align		4
        /*0020*/ 	.byte	0x02, 0x4c
        /*0022*/ 	.byte	0x01
	.zero		1


	//----- nvinfo : EIATTR_MERCURY_ISA_VERSION
	.align		4
        /*0024*/ 	.byte	0x03, 0x5f
        /*0026*/ 	.short	0x0101


	//----- nvinfo : EIATTR_VRC_CTA_INIT_COUNT
	.align		4
        /*0028*/ 	.byte	0x02, 0x4a
	.zero		1
	.zero		1


	//----- nvinfo : EIATTR_EXIT_INSTR_OFFSETS
	.align		4
        /*002c*/ 	.byte	0x04, 0x1c
        /*002e*/ 	.short	(.L_43 - .L_42)


	//   ....[0]....
.L_42:
        /*0030*/ 	.word	0x00000180


	//   ....[1]....
        /*0034*/ 	.word	0x000001f0


	//----- nvinfo : EIATTR_CRS_STACK_SIZE
	.align		4
.L_43:
        /*0038*/ 	.byte	0x04, 0x1e
        /*003a*/ 	.short	(.L_45 - .L_44)
.L_44:
        /*003c*/ 	.word	0x00000000


	//----- nvinfo : EIATTR_CBANK_PARAM_SIZE
	.align		4
.L_45:
        /*0040*/ 	.byte	0x03, 0x19
        /*0042*/ 	.short	0x0008


	//----- nvinfo : EIATTR_PARAM_CBANK
	.align		4
        /*0044*/ 	.byte	0x04, 0x0a
        /*0046*/ 	.short	(.L_47 - .L_46)
	.align		4
.L_46:
        /*0048*/ 	.word	index@(.nv.constant0._Z22callOperationReductionPi)
        /*004c*/ 	.short	0x0380
        /*004e*/ 	.short	0x0008


	//----- nvinfo : EIATTR_SW_WAR
	.align		4
.L_47:
        /*0050*/ 	.byte	0x04, 0x36
        /*0052*/ 	.short	(.L_49 - .L_48)
.L_48:
        /*0054*/ 	.word	0x00000008
.L_49:


//--------------------- .nv.callgraph             --------------------------
	.section	.nv.callgraph,"",@"SHT_CUDA_CALLGRAPH"
	.align	4
	.sectionentsize	8
	.align		4
        /*0000*/ 	.word	0x00000000
	.align		4
        /*0004*/ 	.word	0xffffffff
	.align		4
        /*0008*/ 	.word	0x00000000
	.align		4
        /*000c*/ 	.word	0xfffffffe
	.align		4
        /*0010*/ 	.word	0x00000000
	.align		4
        /*0014*/ 	.word	0xfffffffd
	.align		4
        /*0018*/ 	.word	0x00000000
	.align		4
        /*001c*/ 	.word	0xfffffffc


//--------------------- .text._Z35callOperationReductionSharedDynamicPi --------------------------
	.section	.text._Z35callOperationReductionSharedDynamicPi,"ax",@progbits
	.align	128
        .global         _Z35callOperationReductionSharedDynamicPi
        .type           _Z35callOperationReductionSharedDynamicPi,@function
        .size           _Z35callOperationReductionSharedDynamicPi,(.L_x_11 - _Z35callOperationReductionSharedDynamicPi)
        .other          _Z35callOperationReductionSharedDynamicPi,@"STO_CUDA_ENTRY STV_DEFAULT"
_Z35callOperationReductionSharedDynamicPi:
.text._Z35callOperationReductionSharedDynamicPi:
[----:B------:R-:W-:Y:S01]  /*0000*/  LDC R1, c[0x0][0x37c] ;  /* 0x0000df00ff017b82 */ /* 0x000fe20000000800 */
[----:B------:R-:W0:Y:S01]  /*0010*/  S2R R6, SR_TID.X ;  /* 0x0000000000067919 */ /* 0x000e220000002100 */
[----:B------:R-:W0:Y:S01]  /*0020*/  LDCU UR8, c[0x0][0x360] ;  /* 0x00006c00ff0877ac */ /* 0x000e220008000800 */
[----:B------:R-:W0:Y:S01]  /*0030*/  S2R R7, SR_CTAID.X ;  /* 0x0000000000077919 */ /* 0x000e220000002500 */
[----:B------:R-:W1:Y:S01]  /*0040*/  LDCU.64 UR6, c[0x0][0x358] ;  /* 0x00006b00ff0677ac */ /* 0x000e620008000a00 */
[----:B0-----:R-:W-:-:S05]  /*0050*/  IMAD R5, R7, UR8, R6 ;  /* 0x0000000807057c24 */ /* 0x001fca000f8e0206 */
[----:B------:R-:W-:-:S13]  /*0060*/  ISETP.GT.AND P1, PT, R5, 0x3f, PT ;  /* 0x0000003f0500780c */ /* 0x000fda0003f24270 */
[----:B------:R-:W0:Y:S02]  /*0070*/  @!P1 LDC.64 R2, c[0x0][0x380] ;  /* 0x0000e000ff029b82 */ /* 0x000e240000000a00 */
[----:B0-----:R-:W-:-:S06]  /*0080*/  @!P1 IMAD.WIDE R2, R5, 0x4, R2 ;  /* 0x0000000405029825 */ /* 0x001fcc00078e0202 */
[----:B-1----:R-:W2:Y:S01]  /*0090*/  @!P1 LDG.E R3, desc[UR6][R2.64] ;  /* 0x0000000602039981 */ /* 0x002ea2000c1e1900 */
[----:B------:R-:W0:Y:S01]  /*00a0*/  S2UR UR5, SR_CgaCtaId ;  /* 0x00000000000579c3 */ /* 0x000e220000008800 */
[----:B------:R-:W-:Y:S01]  /*00b0*/  IMAD.U32 R4, RZ, RZ, UR8 ;  /* 0x00000008ff047e24 */ /* 0x000fe2000f8e00ff */
[----:B------:R-:W-:Y:S01]  /*00c0*/  UMOV UR4, 0x400 ;  /* 0x0000040000047882 */ /* 0x000fe20000000000 */
[----:B------:R-:W-:-:S03]  /*00d0*/  ISETP.NE.AND P0, PT, R6, RZ, PT ;  /* 0x000000ff0600720c */ /* 0x000fc60003f05270 */
[----:B------:R-:W-:Y:S01]  /*00e0*/  ISETP.GE.U32.AND P2, PT, R4, 0x2, PT ;  /* 0x000000020400780c */ /* 0x000fe20003f46070 */
[----:B0-----:R-:W-:-:S06]  /*00f0*/  ULEA UR4, UR5, UR4, 0x18 ;  /* 0x0000000405047291 */ /* 0x001fcc000f8ec0ff */
[----:B------:R-:W-:-:S05]  /*0100*/  LEA R0, R6, UR4, 0x2 ;  /* 0x0000000406007c11 */ /* 0x000fca000f8e10ff */
[----:B--2---:R0:W-:Y:S01]  /*0110*/  @!P1 STS [R0], R3 ;  /* 0x0000000300009388 */ /* 0x0041e20000000800 */
[----:B------:R-:W-:Y:S06]  /*0120*/  BAR.SYNC.DEFER_BLOCKING 0x0 ;  /* 0x0000000000007b1d */ /* 0x000fec0000010000 */
[----:B------:R-:W-:Y:S05]  /*0130*/  @!P2 BRA `(.L_x_0) ;  /* 0x00000000002ca947 */ /* 0x000fea0003800000 */
.L_x_1:
[----:B------:R-:W-:-:S04]  /*0140*/  SHF.R.U32.HI R5, RZ, 0x1, R4 ;  /* 0x00000001ff057819 */ /* 0x000fc80000011604 */
[----:B------:R-:W-:-:S13]  /*0150*/  ISETP.GE.U32.AND P1, PT, R6, R5, PT ;  /* 0x000000050600720c */ /* 0x000fda0003f26070 */
[----:B------:R-:W-:Y:S01]  /*0160*/  @!P1 IMAD R2, R5, 0x4, R0 ;  /* 0x0000000405029824 */ /* 0x000fe200078e0200 */
[----:B0-----:R-:W-:Y:S05]  /*0170*/  @!P1 LDS R3, [R0] ;  /* 0x0000000000039984 */ /* 0x001fea0000000800 */
[----:B------:R-:W0:Y:S02]  /*0180*/  @!P1 LDS R2, [R2] ;  /* 0x0000000002029984 */ /* 0x000e240000000800 */
[----:B0-----:R-:W-:-:S05]  /*0190*/  @!P1 IMAD.IADD R3, R2, 0x1, R3 ;  /* 0x0000000102039824 */ /* 0x001fca00078e0203 */
[----:B------:R1:W-:Y:S01]  /*01a0*/  @!P1 STS [R0], R3 ;  /* 0x0000000300009388 */ /* 0x0003e20000000800 */
[----:B------:R-:W-:Y:S01]  /*01b0*/  BAR.SYNC.DEFER_BLOCKING 0x0 ;  /* 0x0000000000007b1d */ /* 0x000fe20000010000 */
[----:B------:R-:W-:Y:S01]  /*01c0*/  ISETP.GT.U32.AND P1, PT, R4, 0x3, PT ;  /* 0x000000030400780c */ /* 0x000fe20003f24070 */
[----:B------:R-:W-:-:S12]  /*01d0*/  IMAD.MOV.U32 R4, RZ, RZ, R5 ;  /* 0x000000ffff047224 */ /* 0x000fd800078e0005 */
[----:B-1----:R-:W-:Y:S05]  /*01e0*/  @P1 BRA `(.L_x_1) ;  /* 0xfffffffc00d41947 */ /* 0x002fea000383ffff */
.L_x_0:
[----:B------:R-:W-:Y:S05]  /*01f0*/  @P0 EXIT ;  /* 0x000000000000094d */ /* 0x000fea0003800000 */
[----:B------:R-:W1:Y:S01]  /*0200*/  S2UR UR5, SR_CgaCtaId ;  /* 0x00000000000579c3 */ /* 0x000e620000008800 */
[----:B------:R-:W-:-:S07]  /*0210*/  UMOV UR4, 0x400 ;  /* 0x0000040000047882 */ /* 0x000fce0000000000 */
[----:B0-----:R-:W0:Y:S01]  /*0220*/  LDC.64 R2, c[0x0][0x380] ;  /* 0x0000e000ff027b82 */ /* 0x001e220000000a00 */
[----:B-1----:R-:W-:Y:S01]  /*0230*/  ULEA UR4, UR5, UR4, 0x18 ;  /* 0x0000000405047291 */ /* 0x002fe2000f8ec0ff */
[----:B0-----:R-:W-:-:S08]  /*0240*/  IMAD.WIDE.U32 R2, R7, 0x4, R2 ;  /* 0x0000000407027825 */ /* 0x001fd000078e0002 */
[----:B------:R-:W0:Y:S04]  /*0250*/  LDS R5, [UR4] ;  /* 0x00000004ff057984 */ /* 0x000e280008000800 */
[----:B0-----:R-:W-:Y:S01]  /*0260*/  STG.E desc[UR6][R2.64], R5 ;  /* 0x0000000502007986 */ /* 0x001fe2000c101906 */
[----:B------:R-:W-:Y:S05]  /*0270*/  EXIT ;  /* 0x000000000000794d */ /* 0x000fea0003800000 */
.L_x_2:
[----:B------:R-:W-:-:S00]  /*0280*/  BRA `(.L_x_2) ;  /* 0xfffffffc00fc7947 */ /* 0x000fc0000383ffff */
[----:B------:R-:W-:-:S00]  /*0290*/  NOP ;  /* 0x0000000000007918 */ /* 0x000fc00000000000 */
        /* <DEDUP_REMOVED lines=14> */
.L_x_11:


//--------------------- .text._Z34callOperationReductionSharedStaticPi --------------------------
	.section	.text._Z34callOperationReductionSharedStaticPi,"ax",@progbits
	.align	128
        .global         _Z34callOperationReductionSharedStaticPi
        .type           _Z34callOperationReductionSharedStaticPi,@function
        .size           _Z34callOperationReductionSharedStaticPi,(.L_x_12 - _Z34callOperationReductionSharedStaticPi)
        .other          _Z34callOperationReductionSharedStaticPi,@"STO_CUDA_ENTRY STV_DEFAULT"
_Z34callOperationReductionSharedStaticPi:
.text._Z34callOperationReductionSharedStaticPi:
        /* <DEDUP_REMOVED lines=20> */
.L_x_4:
        /* <DEDUP_REMOVED lines=11> */
.L_x_3:
        /* <DEDUP_REMOVED lines=9> */
.L_x_5:
        /* <DEDUP_REMOVED lines=16> */
.L_x_12:


//--------------------- .text._Z22callOperationReductionPi --------------------------
	.section	.text._Z22callOperationReductionPi,"ax",@progbits
	.align	128
        .global         _Z22callOperationReductionPi
        .type           _Z22callOperationReductionPi,@function
        .size           _Z22callOperationReductionPi,(.L_x_13 - _Z22callOperationReductionPi)
        .other          _Z22callOperationReductionPi,@"STO_CUDA_ENTRY STV_DEFAULT"
_Z22callOperationReductionPi:
.text._Z22callOperationReductionPi:
[----:B------:R-:W-:Y:S01]  /*0000*/  LDC R1, c[0x0][0x37c] ;  /* 0x0000df00ff017b82 */ /* 0x000fe20000000800 */
[----:B------:R-:W0:Y:S01]  /*0010*/  LDCU UR6, c[0x0][0x360] ;  /* 0x00006c00ff0677ac */ /* 0x000e220008000800 */
[----:B------:R-:W1:Y:S01]  /*0020*/  S2R R9, SR_TID.X ;  /* 0x0000000000097919 */ /* 0x000e620000002100 */
[----:B------:R-:W2:Y:S01]  /*0030*/  LDCU.64 UR4, c[0x0][0x358] ;  /* 0x00006b00ff0477ac */ /* 0x000ea20008000a00 */
[----:B0-----:R-:W-:-:S09]  /*0040*/  UISETP.GE.U32.AND UP0, UPT, UR6, 0x2, UPT ;  /* 0x000000020600788c */ /* 0x001fd2000bf06070 */
[----:B--2---:R-:W-:Y:S05]  /*0050*/  BRA.U !UP0, `(.L_x_6) ;  /* 0x0000000108447547 */ /* 0x004fea000b800000 */
[----:B------:R-:W1:Y:S01]  /*0060*/  LDC.64 R2, c[0x0][0x380] ;  /* 0x0000e000ff027b82 */ /* 0x000e620000000a00 */
[----:B------:R-:W-:Y:S02]  /*0070*/  IMAD.U32 R0, RZ, RZ, UR6 ;  /* 0x00000006ff007e24 */ /* 0x000fe4000f8e00ff */
[----:B-1----:R-:W-:-:S07]  /*0080*/  IMAD.WIDE.U32 R2, R9, 0x4, R2 ;  /* 0x0000000409027825 */ /* 0x002fce00078e0002 */
.L_x_9:
[----:B------:R-:W-:Y:S01]  /*0090*/  SHF.R.U32.HI R6, RZ, 0x1, R0 ;  /* 0x00000001ff067819 */ /* 0x000fe20000011600 */
[----:B------:R-:W-:Y:S03]  /*00a0*/  BSSY.RECONVERGENT B0, `(.L_x_7) ;  /* 0x0000008000007945 */ /* 0x000fe60003800200 */
[----:B------:R-:W-:-:S13]  /*00b0*/  ISETP.GE.U32.AND P0, PT, R9, R6, PT ;  /* 0x000000060900720c */ /* 0x000fda0003f06070 */
[----:B0-----:R-:W-:Y:S05]  /*00c0*/  @P0 BRA `(.L_x_8) ;  /* 0x0000000000140947 */ /* 0x001fea0003800000 */
[----:B------:R-:W-:Y:S01]  /*00d0*/  IMAD.WIDE.U32 R4, R6, 0x4, R2 ;  /* 0x0000000406047825 */ /* 0x000fe200078e0002 */
[----:B------:R-:W2:Y:S05]  /*00e0*/  LDG.E R7, desc[UR4][R2.64] ;  /* 0x0000000402077981 */ /* 0x000eaa000c1e1900 */
[----:B------:R-:W2:Y:S02]  /*00f0*/  LDG.E R4, desc[UR4][R4.64] ;  /* 0x0000000404047981 */ /* 0x000ea4000c1e1900 */
[----:B--2---:R-:W-:-:S05]  /*0100*/  IADD3 R7, PT, PT, R4, R7, RZ ;  /* 0x0000000704077210 */ /* 0x004fca0007ffe0ff */
[----:B------:R0:W-:Y:S02]  /*0110*/  STG.E desc[UR4][R2.64], R7 ;  /* 0x0000000702007986 */ /* 0x0001e4000c101904 */
.L_x_8:
[----:B------:R-:W-:Y:S05]  /*0120*/  BSYNC.RECONVERGENT B0 ;  /* 0x0000000000007941 */ /* 0x000fea0003800200 */
.L_x_7:
[----:B------:R-:W-:Y:S01]  /*0130*/  BAR.SYNC.DEFER_BLOCKING 0x0 ;  /* 0x0000000000007b1d */ /* 0x000fe20000010000 */
[----:B------:R-:W-:Y:S01]  /*0140*/  ISETP.GT.U32.AND P0, PT, R0, 0x3, PT ;  /* 0x000000030000780c */ /* 0x000fe20003f04070 */
[----:B------:R-:W-:-:S12]  /*0150*/  IMAD.MOV.U32 R0, RZ, RZ, R6 ;  /* 0x000000ffff007224 */ /* 0x000fd800078e0006 */
[----:B------:R-:W-:Y:S05]  /*0160*/  @P0 BRA `(.L_x_9) ;  /* 0xfffffffc00c80947 */ /* 0x000fea000383ffff */
.L_x_6:
[----:B-1----:R-:W-:-:S13]  /*0170*/  ISETP.NE.AND P0, PT, R9, RZ, PT ;  /* 0x000000ff0900720c */ /* 0x002fda0003f05270 */
[----:B------:R-:W-:Y:S05]  /*0180*/  @P0 EXIT ;  /* 0x000000000000094d */ /* 0x000fea0003800000 */
[----:B0-----:R-:W0:Y:S01]  /*0190*/  LDC.64 R2, c[0x0][0x380] ;  /* 0x0000e000ff027b82 */ /* 0x001e220000000a00 */
[----:B------:R-:W1:Y:S07]  /*01a0*/  S2R R7, SR_CTAID.X ;  /* 0x0000000000077919 */ /* 0x000e6e0000002500 */
[----:B------:R-:W1:Y:S01]  /*01b0*/  LDC.64 R4, c[0x0][0x380] ;  /* 0x0000e000ff047b82 */ /* 0x000e620000000a00 */
[----:B0-----:R-:W2:Y:S01]  /*01c0*/  LDG.E R3, desc[UR4][R2.64] ;  /* 0x0000000402037981 */ /* 0x001ea2000c1e1900 */
[----:B-1----:R-:W-:-:S05]  /*01d0*/  IMAD.WIDE.U32 R4, R7, 0x4, R4 ;  /* 0x0000000407047825 */ /* 0x002fca00078e0004 */
[----:B--2---:R-:W-:Y:S01]  /*01e0*/  STG.E desc[UR4][R4.64], R3 ;  /* 0x0000000304007986 */ /* 0x004fe2000c101904 */
[----:B------:R-:W-:Y:S05]  /*01f0*/  EXIT ;  /* 0x000000000000794d */ /* 0x000fea0003800000 */
.L_x_10:
        /* <DEDUP_REMOVED lines=16> */
.L_x_13:


//--------------------- .nv.shared._Z35callOperationReductionSharedDynamicPi --------------------------
	.section	.nv.shared._Z35callOperationReductionSharedDynamicPi,"aw",@nobits
	.sectionflags	@""
	.align	16
	.zero		1024


//--------------------- .nv.shared.reserved.0     --------------------------
	.section	.nv.shared.reserved.0,"aw",@nobits
	.weak		__nv_reservedSMEM_offset_0_alias
	.size		__nv_reservedSMEM_offset_0_alias, 0, 64
	.other		__nv_reservedSMEM_offset_0_alias,@"STO_CUDA_RESERVED_SHARED STV_DEFAULT"
__nv_reservedSMEM_offset_0_alias:
	.zero		0
	.zero		64


//--------------------- .nv.shared._Z34callOperationReductionSharedStaticPi --------------------------
	.section	.nv.shared._Z34callOperationReductionSharedStaticPi,"aw",@nobits
	.sectionflags	@""
	.align	16
.nv.shared._Z34callOperationReductionSharedStaticPi:
	.zero		1280


//--------------------- .nv.shared._Z22callOperationReductionPi --------------------------
	.section	.nv.shared._Z22callOperationReductionPi,"aw",@nobits
	.sectionflags	@""
	.align	16
	.zero		1024


//--------------------- .nv.constant0._Z35callOperationReductionSharedDynamicPi --------------------------
	.section	.nv.constant0._Z35callOperationReductionSharedDynamicPi,"a",@progbits
	.sectionflags	@""
	.align	4
.nv.constant0._Z35callOperationReductionSharedDynamicPi:
	.zero		904


//--------------------- .nv.constant0._Z34callOperationReductionSharedStaticPi --------------------------
	.section	.nv.constant0._Z34callOperationReductionSharedStaticPi,"a",@progbits
	.sectionflags	@""
	.align	4
.nv.constant0._Z34callOperationReductionSharedStaticPi:
	.zero		904


//--------------------- .nv.constant0._Z22callOperationReductionPi --------------------------
	.section	.nv.constant0._Z22callOperationReductionPi,"a",@progbits
	.sectionflags	@""
	.align	4
.nv.constant0._Z22callOperationReductionPi:
	.zero		904


//--------------------- SYMBOLS --------------------------

	.type		.nv.reservedSmem.offset0,@object
	.size		.nv.reservedSmem.offset0,0x4
	.type		.nv.reservedSmem.cap,@object
	.size		.nv.reservedSmem.cap,0x4
